	.headerflags	@"EF_CUDA_TEXMODE_UNIFIED EF_CUDA_64BIT_ADDRESS EF_CUDA_ACCELERATORS EF_CUDA_SM90 EF_CUDA_VIRTUAL_SM(EF_CUDA_SM90)"
	.elftype	@"ET_EXEC"


//--------------------- .nv.info                  --------------------------
	.section	.nv.info,"",@"SHT_CUDA_INFO"
	.align	4


	//----- nvinfo : EIATTR_REGCOUNT
	.align		4
        /*0000*/ 	.byte	0x04, 0x2f
        /*0002*/ 	.short	(.L_1 - .L_0)
	.align		4
.L_0:
        /*0004*/ 	.word	index@(triton_mm)
        /*0008*/ 	.word	0x00000028


	//----- nvinfo : EIATTR_MIN_STACK_SIZE
	.align		4
.L_1:
        /*000c*/ 	.byte	0x04, 0x12
        /*000e*/ 	.short	(.L_3 - .L_2)
	.align		4
.L_2:
        /*0010*/ 	.word	index@(triton_mm)
        /*0014*/ 	.word	0x00000000


	//----- nvinfo : EIATTR_FRAME_SIZE
	.align		4
.L_3:
        /*0018*/ 	.byte	0x04, 0x11
        /*001a*/ 	.short	(.L_5 - .L_4)
	.align		4
.L_4:
        /*001c*/ 	.word	index@(triton_mm)
        /*0020*/ 	.word	0x00000000


	//----- nvinfo : EIATTR_MIN_STACK_SIZE
	.align		4
.L_5:
        /*0024*/ 	.byte	0x04, 0x12
        /*0026*/ 	.short	(.L_7 - .L_6)
	.align		4
.L_6:
        /*0028*/ 	.word	index@(triton_mm)
        /*002c*/ 	.word	0x00000000
.L_7:


//--------------------- .nv.info.triton_mm        --------------------------
	.section	.nv.info.triton_mm,"",@"SHT_CUDA_INFO"
	.sectionflags	@""
	.align	4


	//----- nvinfo : EIATTR_CUDA_API_VERSION
	.align		4
        /*0000*/ 	.byte	0x04, 0x37
        /*0002*/ 	.short	(.L_9 - .L_8)
.L_8:
        /*0004*/ 	.word	0x0000007c


	//----- nvinfo : EIATTR_KPARAM_INFO
	.align		4
.L_9:
        /*0008*/ 	.byte	0x04, 0x17
        /*000a*/ 	.short	(.L_11 - .L_10)
.L_10:
        /*000c*/ 	.word	0x00000000
        /*0010*/ 	.short	0x0002
        /*0012*/ 	.short	0x0010
        /*0014*/ 	.byte	0x00, 0xf0, 0x21, 0x00


	//----- nvinfo : EIATTR_KPARAM_INFO
	.align		4
.L_11:
        /*0018*/ 	.byte	0x04, 0x17
        /*001a*/ 	.short	(.L_13 - .L_12)
.L_12:
        /*001c*/ 	.word	0x00000000
        /*0020*/ 	.short	0x0001
        /*0022*/ 	.short	0x0008
        /*0024*/ 	.byte	0x00, 0xf0, 0x21, 0x00


	//----- nvinfo : EIATTR_KPARAM_INFO
	.align		4
.L_13:
        /*0028*/ 	.byte	0x04, 0x17
        /*002a*/ 	.short	(.L_15 - .L_14)
.L_14:
        /*002c*/ 	.word	0x00000000
        /*0030*/ 	.short	0x0000
        /*0032*/ 	.short	0x0000
        /*0034*/ 	.byte	0x00, 0xf0, 0x21, 0x00


	//----- nvinfo : EIATTR_SPARSE_MMA_MASK
	.align		4
.L_15:
        /*0038*/ 	.byte	0x03, 0x50
        /*003a*/ 	.short	0x0000


	//----- nvinfo : EIATTR_MAXREG_COUNT
	.align		4
        /*003c*/ 	.byte	0x03, 0x1b
        /*003e*/ 	.short	0x00ff


	//----- nvinfo : EIATTR_EXIT_INSTR_OFFSETS
	.align		4
        /*0040*/ 	.byte	0x04, 0x1c
        /*0042*/ 	.short	(.L_17 - .L_16)


	//   ....[0]....
.L_16:
        /*0044*/ 	.word	0x00001cd0


	//   ....[1]....
        /*0048*/ 	.word	0x00001d20


	//----- nvinfo : EIATTR_MAX_THREADS
	.align		4
.L_17:
        /*004c*/ 	.byte	0x04, 0x05
        /*004e*/ 	.short	(.L_19 - .L_18)
.L_18:
        /*0050*/ 	.word	0x00000080
        /*0054*/ 	.word	0x00000001
        /*0058*/ 	.word	0x00000001


	//----- nvinfo : EIATTR_CBANK_PARAM_SIZE
	.align		4
.L_19:
        /*005c*/ 	.byte	0x03, 0x19
        /*005e*/ 	.short	0x0018


	//----- nvinfo : EIATTR_PARAM_CBANK
	.align		4
        /*0060*/ 	.byte	0x04, 0x0a
        /*0062*/ 	.short	(.L_21 - .L_20)
	.align		4
.L_20:
        /*0064*/ 	.word	index@(.nv.constant0.triton_mm)
        /*0068*/ 	.short	0x0210
        /*006a*/ 	.short	0x0018


	//----- nvinfo : EIATTR_SW_WAR
	.align		4
.L_21:
        /*006c*/ 	.byte	0x04, 0x36
        /*006e*/ 	.short	(.L_23 - .L_22)
.L_22:
        /*0070*/ 	.word	0x00000008
.L_23:


//--------------------- .nv.callgraph             --------------------------
	.section	.nv.callgraph,"",@"SHT_CUDA_CALLGRAPH"
	.align	4
	.sectionentsize	8
	.align		4
        /*0000*/ 	.word	0x00000000
	.align		4
        /*0004*/ 	.word	0xffffffff
	.align		4
        /*0008*/ 	.word	0x00000000
	.align		4
        /*000c*/ 	.word	0xfffffffe
	.align		4
        /*0010*/ 	.word	0x00000000
	.align		4
        /*0014*/ 	.word	0xfffffffd
	.align		4
        /*0018*/ 	.word	0x00000000
	.align		4
        /*001c*/ 	.word	0xfffffffc


//--------------------- .text.triton_mm           --------------------------
	.section	.text.triton_mm,"ax",@progbits
	.sectionflags	@"SHF_BARRIERS=1"
	.align	128
        .global         triton_mm
        .type           triton_mm,@function
        .size           triton_mm,(.L_x_2 - triton_mm)
        .other          triton_mm,@"STO_CUDA_ENTRY STV_DEFAULT"
triton_mm:
.text.triton_mm:
[----:B------:R-:W1:Y:S02]  /*0000*/  LDC R1, c[0x0][0x28] ;  /* 0x00000a00ff017b82 */ /* 0x000e640000000800 */
[----:B------:R-:W2:Y:S01]  /*0010*/  S2UR UR18, SR_CTAID.X ;  /* 0x00000000001279c3 */ /* 0x000ea20000002500 */
[----:B------:R-:W-:Y:S01]  /*0020*/  ULDC.64 UR16, c[0x0][0x208] ;  /* 0x0000820000107ab9 */ /* 0x000fe20000000a00 */
[----:B------:R-:W-:-:S06]  /*0030*/  UMOV UR13, 0xffffffe0 ;  /* 0xffffffe0000d7882 */ /* 0x000fcc0000000000 */
[----:B------:R-:W3:Y:S01]  /*0040*/  LDC.64 R6, c[0x0][0x218] ;  /* 0x00008600ff067b82 */ /* 0x000ee20000000a00 */
[----:B--2---:R-:W-:-:S04]  /*0050*/  UIMAD.WIDE UR4, UR18, 0x2aaaaaab, URZ ;  /* 0x2aaaaaab120478a5 */ /* 0x004fc8000f8e023f */
[----:B------:R-:W-:-:S03]  /*0060*/  USHF.R.U32.HI UR6, URZ, 0x1f, UR5 ;  /* 0x0000001f3f067899 */ /* 0x000fc60008011605 */
[----:B------:R-:W-:Y:S01]  /*0070*/  UMOV UR4, 0xfffffff8 ;  /* 0xfffffff800047882 */ /* 0x000fe20000000000 */
[----:B------:R-:W-:-:S04]  /*0080*/  ULEA.HI.SX32 UR6, UR5, UR6, 0x19 ;  /* 0x0000000605067291 */ /* 0x000fc8000f8fca3f */
[----:B------:R-:W-:Y:S02]  /*0090*/  UIMAD UR4, UR6, UR4, 0x1 ;  /* 0x00000001060474a4 */ /* 0x000fe4000f8e0204 */
[----:B------:R-:W-:Y:S02]  /*00a0*/  UIMAD UR11, UR6, -0x300, UR18 ;  /* 0xfffffd00060b78a4 */ /* 0x000fe4000f8e0212 */
[----:B------:R-:W-:-:S04]  /*00b0*/  UISETP.LT.AND UP0, UPT, UR4, 0x8, UPT ;  /* 0x000000080400788c */ /* 0x000fc8000bf01270 */
[----:B------:R-:W-:Y:S01]  /*00c0*/  USEL UR10, UR4, 0x8, UP0 ;  /* 0x00000008040a7887 */ /* 0x000fe20008000000 */
[----:B------:R-:W-:Y:S02]  /*00d0*/  IMAD.U32 R4, RZ, RZ, UR11 ;  /* 0x0000000bff047e24 */ /* 0x000fe4000f8e00ff */
[----:B------:R-:W-:Y:S01]  /*00e0*/  UMOV UR4, URZ ;  /* 0x0000003f00047c82 */ /* 0x000fe20008000000 */
[----:B------:R-:W-:Y:S02]  /*00f0*/  ULOP3.LUT UR11, UR11, UR10, URZ, 0x3c, !UPT ;  /* 0x0000000a0b0b7292 */ /* 0x000fe4000f8e3c3f */
[----:B------:R-:W-:Y:S01]  /*0100*/  IMAD.U32 R3, RZ, RZ, UR10 ;  /* 0x0000000aff037e24 */ /* 0x000fe2000f8e00ff */
[----:B------:R-:W-:-:S04]  /*0110*/  IABS R4, R4 ;  /* 0x0000000400047213 */ /* 0x000fc80000000000 */
[-C--:B------:R-:W-:Y:S02]  /*0120*/  IABS R0, R3.reuse ;  /* 0x0000000300007213 */ /* 0x080fe40000000000 */
[----:B------:R-:W-:Y:S02]  /*0130*/  IABS R3, R3 ;  /* 0x0000000300037213 */ /* 0x000fe40000000000 */
[----:B------:R-:W-:Y:S02]  /*0140*/  R2UR UR19, R0 ;  /* 0x00000000001372ca */ /* 0x000fe400000e0000 */
[----:B------:R-:W-:Y:S02]  /*0150*/  R2UR UR12, R4 ;  /* 0x00000000040c72ca */ /* 0x000fe400000e0000 */
[----:B------:R-:W2:Y:S09]  /*0160*/  LDC.64 R4, c[0x0][0x210] ;  /* 0x00008400ff047b82 */ /* 0x000eb20000000a00 */
[----:B------:R-:W4:Y:S08]  /*0170*/  I2F.RP R0, UR19 ;  /* 0x0000001300007d06 */ /* 0x000f300008209400 */
[----:B----4-:R-:W4:Y:S02]  /*0180*/  MUFU.RCP R0, R0 ;  /* 0x0000000000007308 */ /* 0x010f240000001000 */
[----:B----4-:R-:W-:-:S02]  /*0190*/  VIADD R2, R0, 0xffffffe ;  /* 0x0ffffffe00027836 */ /* 0x010fc40000000000 */
[----:B------:R-:W-:-:S04]  /*01a0*/  IMAD.MOV R0, RZ, RZ, -R3 ;  /* 0x000000ffff007224 */ /* 0x000fc800078e0a03 */
[----:B------:R-:W4:Y:S02]  /*01b0*/  F2I.FTZ.U32.TRUNC.NTZ R2, R2 ;  /* 0x0000000200027305 */ /* 0x000f24000021f000 */
[----:B----4-:R-:W-:-:S13]  /*01c0*/  R2UR UR5, R2 ;  /* 0x00000000020572ca */ /* 0x010fda00000e0000 */
[----:B------:R-:W-:-:S04]  /*01d0*/  UIADD3 UR8, URZ, -UR5, URZ ;  /* 0x800000053f087290 */ /* 0x000fc8000fffe03f */
[----:B------:R-:W-:-:S04]  /*01e0*/  UIMAD UR8, UR8, UR19, URZ ;  /* 0x00000013080872a4 */ /* 0x000fc8000f8e023f */
[----:B------:R-:W-:Y:S01]  /*01f0*/  UIMAD.WIDE.U32 UR8, UR5, UR8, UR4 ;  /* 0x00000008050872a5 */ /* 0x000fe2000f8e0004 */
[----:B------:R-:W-:Y:S02]  /*0200*/  R2UR UR5, R0 ;  /* 0x00000000000572ca */ /* 0x000fe400000e0000 */
[----:B------:R-:W4:Y:S04]  /*0210*/  S2R R0, SR_TID.X ;  /* 0x0000000000007919 */ /* 0x000f280000002100 */
[----:B------:R-:W-:Y:S02]  /*0220*/  UMOV UR7, UR9 ;  /* 0x0000000900077c82 */ /* 0x000fe40008000000 */
[----:B------:R-:W-:Y:S02]  /*0230*/  UIMAD.WIDE.U32 UR8, UR7, UR12, URZ ;  /* 0x0000000c070872a5 */ /* 0x000fe4000f8e003f */
[----:B------:R-:W-:-:S03]  /*0240*/  ULOP3.LUT UR8, URZ, UR10, URZ, 0x33, !UPT ;  /* 0x0000000a3f087292 */ /* 0x000fc6000f8e333f */
[----:B------:R-:W-:-:S03]  /*0250*/  UIMAD UR4, UR9, UR5, UR12 ;  /* 0x00000005090472a4 */ /* 0x000fc6000f8e020c */
[----:B------:R-:W-:Y:S01]  /*0260*/  UMOV UR12, 0x3 ;  /* 0x00000003000c7882 */ /* 0x000fe20000000000 */
[----:B------:R-:W-:-:S11]  /*0270*/  UISETP.GT.U32.AND UP1, UPT, UR19, UR4, UPT ;  /* 0x000000041300728c */ /* 0x000fd6000bf24070 */
[----:B------:R-:W-:Y:S02]  /*0280*/  @!UP1 UIADD3 UR4, UR4, -UR19, URZ ;  /* 0x8000001304049290 */ /* 0x000fe4000fffe03f */
[----:B------:R-:W-:Y:S02]  /*0290*/  @!UP1 UIADD3 UR9, UR9, 0x1, URZ ;  /* 0x0000000109099890 */ /* 0x000fe4000fffe03f */
[----:B------:R-:W-:Y:S02]  /*02a0*/  UISETP.GE.U32.AND UP0, UPT, UR4, UR19, UPT ;  /* 0x000000130400728c */ /* 0x000fe4000bf06070 */
[----:B------:R-:W-:Y:S01]  /*02b0*/  UISETP.GE.AND UP1, UPT, UR11, URZ, UPT ;  /* 0x0000003f0b00728c */ /* 0x000fe2000bf26270 */
[--C-:B----4-:R-:W-:Y:S02]  /*02c0*/  SHF.R.U32.HI R26, RZ, 0x2, R0.reuse ;  /* 0x00000002ff1a7819 */ /* 0x110fe40000011600 */
[----:B------:R-:W-:Y:S02]  /*02d0*/  SHF.R.U32.HI R21, RZ, 0x5, R0 ;  /* 0x00000005ff157819 */ /* 0x000fe40000011600 */
[----:B------:R-:W-:Y:S01]  /*02e0*/  SGXT.U32 R26, R26, 0x5 ;  /* 0x000000051a1a781a */ /* 0x000fe20000000000 */
[----:B------:R-:W4:Y:S01]  /*02f0*/  S2UR UR4, SR_CgaCtaId ;  /* 0x00000000000479c3 */ /* 0x000f220000008800 */
[----:B------:R-:W-:-:S02]  /*0300*/  SGXT.U32 R21, R21, 0x2 ;  /* 0x000000021515781a */ /* 0x000fc40000000000 */
[----:B------:R-:W-:Y:S01]  /*0310*/  @UP0 UIADD3 UR9, UR9, 0x1, URZ ;  /* 0x0000000109090890 */ /* 0x000fe2000fffe03f */
[----:B------:R-:W-:Y:S01]  /*0320*/  LOP3.LUT R25, R26, 0x20, RZ, 0xfc, !PT ;  /* 0x000000201a197812 */ /* 0x000fe200078efcff */
[----:B------:R-:W-:Y:S01]  /*0330*/  UISETP.NE.AND UP0, UPT, UR10, URZ, UPT ;  /* 0x0000003f0a00728c */ /* 0x000fe2000bf05270 */
[--C-:B------:R-:W-:Y:S01]  /*0340*/  SHF.R.U32.HI R14, RZ, 0x1, R0.reuse ;  /* 0x00000001ff0e7819 */ /* 0x100fe20000011600 */
[----:B------:R-:W-:Y:S01]  /*0350*/  @!UP1 UIADD3 UR9, -UR9, URZ, URZ ;  /* 0x0000003f09099290 */ /* 0x000fe2000fffe13f */
[----:B------:R-:W-:Y:S01]  /*0360*/  LOP3.LUT R24, R0, 0x7, RZ, 0xc0, !PT ;  /* 0x0000000700187812 */ /* 0x000fe200078ec0ff */
[----:B------:R-:W-:Y:S01]  /*0370*/  UMOV UR10, 0x400 ;  /* 0x00000400000a7882 */ /* 0x000fe20000000000 */
[----:B------:R-:W-:Y:S01]  /*0380*/  SHF.R.U32.HI R23, RZ, 0x3, R0 ;  /* 0x00000003ff177819 */ /* 0x000fe20000011600 */
[----:B------:R-:W-:-:S03]  /*0390*/  USEL UR9, UR8, UR9, !UP0 ;  /* 0x0000000908097287 */ /* 0x000fc6000c000000 */
[----:B------:R-:W-:Y:S01]  /*03a0*/  SGXT.U32 R23, R23, 0x2 ;  /* 0x000000021717781a */ /* 0x000fe20000000000 */
[----:B------:R-:W-:-:S06]  /*03b0*/  USHF.L.U32 UR9, UR9, 0x6, URZ ;  /* 0x0000000609097899 */ /* 0x000fcc000800063f */
[----:B------:R-:W-:Y:S01]  /*03c0*/  IMAD.U32 R3, RZ, RZ, UR9 ;  /* 0x00000009ff037e24 */ /* 0x000fe2000f8e00ff */
[----:B------:R-:W-:Y:S01]  /*03d0*/  LOP3.LUT R2, R26, UR9, RZ, 0xfc, !PT ;  /* 0x000000091a027c12 */ /* 0x000fe2000f8efcff */
[----:B----4-:R-:W-:-:S03]  /*03e0*/  UPRMT UR10, UR4, 0x654, UR10 ;  /* 0x00000654040a7896 */ /* 0x010fc6000800000a */
[----:B------:R-:W-:Y:S01]  /*03f0*/  LOP3.LUT R8, R3, 0x20, R26, 0xfe, !PT ;  /* 0x0000002003087812 */ /* 0x000fe200078efe1a */
[----:B------:R-:W-:Y:S01]  /*0400*/  IMAD.HI R9, R2, 0x2aaaaaab, RZ ;  /* 0x2aaaaaab02097827 */ /* 0x000fe200078e02ff */
[----:B------:R-:W-:Y:S01]  /*0410*/  UIADD3 UR11, UR10, 0x1000, URZ ;  /* 0x000010000a0b7890 */ /* 0x000fe2000fffe03f */
[----:B------:R-:W-:Y:S02]  /*0420*/  UMOV UR4, URZ ;  /* 0x0000003f00047c82 */ /* 0x000fe40008000000 */
[----:B------:R-:W-:Y:S01]  /*0430*/  IMAD.SHL.U32 R3, R0, 0x8, RZ ;  /* 0x0000000800037824 */ /* 0x000fe200078e00ff */
[----:B------:R-:W-:Y:S01]  /*0440*/  SHF.R.U32.HI R10, RZ, 0x1f, R9 ;  /* 0x0000001fff0a7819 */ /* 0x000fe20000011609 */
[----:B------:R-:W-:Y:S01]  /*0450*/  IMAD.HI R11, R8, 0x2aaaaaab, RZ ;  /* 0x2aaaaaab080b7827 */ /* 0x000fe200078e02ff */
[----:B------:R-:W-:Y:S01]  /*0460*/  UMOV UR15, UR10 ;  /* 0x0000000a000f7c82 */ /* 0x000fe20008000000 */
[----:B------:R-:W-:Y:S01]  /*0470*/  UMOV UR14, UR11 ;  /* 0x0000000b000e7c82 */ /* 0x000fe20008000000 */
[----:B------:R-:W-:-:S02]  /*0480*/  LOP3.LUT R13, R3, 0x18, R0, 0x48, !PT ;  /* 0x00000018030d7812 */ /* 0x000fc400078e4800 */
[----:B------:R-:W-:Y:S02]  /*0490*/  SHF.R.U32.HI R12, RZ, 0x1f, R11 ;  /* 0x0000001fff0c7819 */ /* 0x000fe4000001160b */
[----:B------:R-:W-:Y:S01]  /*04a0*/  LEA.HI R9, R9, R10, RZ, 0x16 ;  /* 0x0000000a09097211 */ /* 0x000fe200078fb0ff */
[--C-:B------:R-:W-:Y:S01]  /*04b0*/  IMAD R26, R26, 0x20, R13.reuse ;  /* 0x000000201a1a7824 */ /* 0x100fe200078e020d */
[----:B------:R-:W-:Y:S01]  /*04c0*/  LEA.HI R11, R11, R12, RZ, 0x16 ;  /* 0x0000000c0b0b7211 */ /* 0x000fe200078fb0ff */
[----:B------:R-:W-:Y:S01]  /*04d0*/  IMAD R25, R25, 0x20, R13 ;  /* 0x0000002019197824 */ /* 0x000fe200078e020d */
[----:B------:R-:W-:Y:S01]  /*04e0*/  SHF.R.U32.HI R13, RZ, 0x1, R0 ;  /* 0x00000001ff0d7819 */ /* 0x000fe20000011600 */
[----:B------:R-:W-:Y:S01]  /*04f0*/  IMAD.SHL.U32 R10, R0, 0x4, RZ ;  /* 0x00000004000a7824 */ /* 0x000fe200078e00ff */
[----:B------:R-:W-:Y:S01]  /*0500*/  LOP3.LUT R3, R3, 0x18, RZ, 0xc0, !PT ;  /* 0x0000001803037812 */ /* 0x000fe200078ec0ff */
[----:B------:R-:W-:Y:S01]  /*0510*/  IMAD R2, R9, -0x1800, R2 ;  /* 0xffffe80009027824 */ /* 0x000fe200078e0202 */
[----:B------:R-:W-:Y:S01]  /*0520*/  SHF.R.U32.HI R9, RZ, 0x3, R0 ;  /* 0x00000003ff097819 */ /* 0x000fe20000011600 */
[----:B------:R-:W-:Y:S01]  /*0530*/  IMAD R8, R11, -0x1800, R8 ;  /* 0xffffe8000b087824 */ /* 0x000fe200078e0208 */
[----:B------:R-:W-:Y:S01]  /*0540*/  LOP3.LUT R13, R10, 0x18, R13, 0x48, !PT ;  /* 0x000000180a0d7812 */ /* 0x000fe200078e480d */
[--C-:B------:R-:W-:Y:S01]  /*0550*/  IMAD R17, R2, 0xc00, R3.reuse ;  /* 0x00000c0002117824 */ /* 0x100fe200078e0203 */
[----:B------:R-:W-:Y:S01]  /*0560*/  SGXT.U32 R11, R9, 0x4 ;  /* 0x00000004090b781a */ /* 0x000fe20000000000 */
[----:B------:R-:W-:Y:S01]  /*0570*/  IMAD R3, R8, 0xc00, R3 ;  /* 0x00000c0008037824 */ /* 0x000fe200078e0203 */
[----:B------:R-:W-:Y:S01]  /*0580*/  LOP3.LUT R12, R13, 0x4, R10, 0xf8, !PT ;  /* 0x000000040d0c7812 */ /* 0x000fe200078ef80a */
[----:B---3--:R-:W-:Y:S01]  /*0590*/  IMAD.WIDE R16, R17, 0x2, R6 ;  /* 0x0000000211107825 */ /* 0x008fe200078e0206 */
[----:B------:R-:W-:-:S02]  /*05a0*/  LOP3.LUT R9, R10, 0x1c, RZ, 0xc0, !PT ;  /* 0x0000001c0a097812 */ /* 0x000fc400078ec0ff */
[----:B------:R-:W-:Y:S01]  /*05b0*/  LEA R13, R26, UR10, 0x1 ;  /* 0x0000000a1a0d7c11 */ /* 0x000fe2000f8e08ff */
[----:B------:R-:W-:Y:S01]  /*05c0*/  IMAD R11, R11, 0x20, R12 ;  /* 0x000000200b0b7824 */ /* 0x000fe200078e020c */
[----:B------:R-:W-:Y:S01]  /*05d0*/  LEA R15, R25, UR10, 0x1 ;  /* 0x0000000a190f7c11 */ /* 0x000fe2000f8e08ff */
[----:B--2---:R-:W-:Y:S01]  /*05e0*/  IMAD.WIDE.U32 R8, R9, 0x2, R4 ;  /* 0x0000000209087825 */ /* 0x004fe200078e0004 */
[----:B------:R-:W-:Y:S02]  /*05f0*/  LOP3.LUT R2, R0, 0x1f, RZ, 0xc0, !PT ;  /* 0x0000001f00027812 */ /* 0x000fe400078ec0ff */
[----:B------:R-:W-:Y:S01]  /*0600*/  LEA R27, R11, UR10, 0x1 ;  /* 0x0000000a0b1b7c11 */ /* 0x000fe2000f8e08ff */
[----:B------:R-:W-:Y:S01]  /*0610*/  IMAD.WIDE R6, R3, 0x2, R6 ;  /* 0x0000000203067825 */ /* 0x000fe200078e0206 */
[----:B------:R-:W-:Y:S02]  /*0620*/  SHF.R.U32.HI R3, RZ, 0x4, R0 ;  /* 0x00000004ff037819 */ /* 0x000fe40000011600 */
[----:B------:R-:W-:Y:S01]  /*0630*/  SHF.R.U32.HI R12, RZ, 0x3, R2 ;  /* 0x00000003ff0c7819 */ /* 0x000fe20000011602 */
[----:B------:R-:W-:Y:S01]  /*0640*/  @!PT LDS RZ, [RZ] ;  /* 0x00000000fffff984 */ /* 0x000fe20000000800 */
[----:B------:R-:W-:Y:S01]  /*0650*/  @!PT LDS RZ, [RZ] ;  /* 0x00000000fffff984 */ /* 0x000fe20000000800 */
[----:B------:R-:W-:Y:S01]  /*0660*/  @!PT LDS RZ, [RZ] ;  /* 0x00000000fffff984 */ /* 0x000fe20000000800 */
[----:B------:R-:W-:Y:S01]  /*0670*/  LDGSTS.E.64 [R27], desc[UR16][R8.64] ;  /* 0x00000000081b7fae */ /* 0x000fe2000b921a50 */
[----:B------:R-:W-:Y:S01]  /*0680*/  SGXT.U32 R3, R3, 0x1 ;  /* 0x000000010303781a */ /* 0x000fe20000000000 */
[----:B------:R-:W-:Y:S01]  /*0690*/  IMAD.SHL.U32 R11, R21, 0x8, RZ ;  /* 0x00000008150b7824 */ /* 0x000fe200078e00ff */
[----:B------:R-:W-:Y:S01]  /*06a0*/  SGXT.U32 R2, R14, 0x2 ;  /* 0x000000020e02781a */ /* 0x000fe20000000000 */
[----:B------:R-:W0:Y:S01]  /*06b0*/  LDGDEPBAR ;  /* 0x00000000000079af */ /* 0x000e220000000000 */
[----:B------:R-:W-:Y:S01]  /*06c0*/  IMAD.WIDE.U32 R4, R24, 0x8, R4 ;  /* 0x0000000818047825 */ /* 0x000fe200078e0004 */
[----:B------:R-:W-:-:S02]  /*06d0*/  IADD3 R30, P1, R16, 0x100, RZ ;  /* 0x00000100101e7810 */ /* 0x000fc40007f3e0ff */
[----:B------:R-:W-:Y:S01]  /*06e0*/  LDGSTS.E.BYPASS.128 [R13+0x1000], desc[UR16][R16.64] ;  /* 0x01000000100d7fae */ /* 0x000fe2000b901c50 */
[----:B------:R-:W-:Y:S01]  /*06f0*/  IMAD.SHL.U32 R10, R3, 0x20, RZ ;  /* 0x00000020030a7824 */ /* 0x000fe200078e00ff */
[----:B------:R-:W-:Y:S01]  /*0700*/  IADD3 R32, P0, R6, 0x100, RZ ;  /* 0x0000010006207810 */ /* 0x000fe20007f1e0ff */
[----:B------:R-:W-:Y:S01]  /*0710*/  IMAD.X R31, RZ, RZ, R17, P1 ;  /* 0x000000ffff1f7224 */ /* 0x000fe200008e0611 */
[----:B------:R-:W-:Y:S02]  /*0720*/  LDGSTS.E.BYPASS.128 [R15+0x1000], desc[UR16][R6.64] ;  /* 0x01000000060f7fae */ /* 0x000fe4000b901c50 */
[----:B------:R-:W-:Y:S01]  /*0730*/  LOP3.LUT R11, R10, R11, RZ, 0xfc, !PT ;  /* 0x0000000b0a0b7212 */ /* 0x000fe200078efcff */
[----:B------:R-:W-:Y:S01]  /*0740*/  IMAD.X R33, RZ, RZ, R7, P0 ;  /* 0x000000ffff217224 */ /* 0x000fe200000e0607 */
[----:B------:R-:W0:Y:S02]  /*0750*/  LDGDEPBAR ;  /* 0x00000000000079af */ /* 0x000e240000000000 */
[----:B------:R-:W-:Y:S01]  /*0760*/  LOP3.LUT R11, R11, 0x7, R0, 0xf8, !PT ;  /* 0x000000070b0b7812 */ /* 0x000fe200078ef800 */
[----:B------:R-:W-:Y:S04]  /*0770*/  BAR.SYNC.DEFER_BLOCKING 0x0 ;  /* 0x0000000000007b1d */ /* 0x000fe80000010000 */
[----:B------:R-:W-:-:S02]  /*0780*/  IMAD.SHL.U32 R18, R11, 0x20, RZ ;  /* 0x000000200b127824 */ /* 0x000fc400078e00ff */
[----:B------:R-:W-:Y:S01]  /*0790*/  @!PT LDS RZ, [RZ] ;  /* 0x00000000fffff984 */ /* 0x000fe20000000800 */
[----:B------:R-:W-:Y:S01]  /*07a0*/  @!PT LDS RZ, [RZ] ;  /* 0x00000000fffff984 */ /* 0x000fe20000000800 */
[----:B------:R-:W-:Y:S01]  /*07b0*/  @!PT LDS RZ, [RZ] ;  /* 0x00000000fffff984 */ /* 0x000fe20000000800 */
[----:B------:R-:W-:Y:S04]  /*07c0*/  LDGSTS.E.64 [R27+0x400], desc[UR16][R8.64+0x40] ;  /* 0x00400040081b7fae */ /* 0x000fe8000b921a50 */
[----:B------:R-:W0:Y:S04]  /*07d0*/  LDGDEPBAR ;  /* 0x00000000000079af */ /* 0x000e280000000000 */
[----:B------:R-:W-:Y:S04]  /*07e0*/  LDGSTS.E.BYPASS.128 [R13+0x2000], desc[UR16][R16.64+0x40] ;  /* 0x02000040100d7fae */ /* 0x000fe8000b901c50 */
[----:B------:R-:W-:Y:S04]  /*07f0*/  LDGSTS.E.BYPASS.128 [R15+0x2000], desc[UR16][R6.64+0x40] ;  /* 0x02000040060f7fae */ /* 0x000fe8000b901c50 */
[----:B------:R-:W0:Y:S01]  /*0800*/  LDGDEPBAR ;  /* 0x00000000000079af */ /* 0x000e220000000000 */
[----:B------:R-:W-:Y:S06]  /*0810*/  BAR.SYNC.DEFER_BLOCKING 0x0 ;  /* 0x0000000000007b1d */ /* 0x000fec0000010000 */
        /* <DEDUP_REMOVED lines=12> */
[----:B------:R2:W-:Y:S04]  /*08e0*/  LDGSTS.E.64 [R27+0xc00], desc[UR16][R8.64+0xc0] ;  /* 0x00c000c0081b7fae */ /* 0x0005e8000b921a50 */
[----:B------:R-:W0:Y:S04]  /*08f0*/  LDGDEPBAR ;  /* 0x00000000000079af */ /* 0x000e280000000000 */
[----:B------:R3:W-:Y:S04]  /*0900*/  LDGSTS.E.BYPASS.128 [R13+0x4000], desc[UR16][R16.64+0xc0] ;  /* 0x040000c0100d7fae */ /* 0x0007e8000b901c50 */
[----:B------:R4:W-:Y:S01]  /*0910*/  LDGSTS.E.BYPASS.128 [R15+0x4000], desc[UR16][R6.64+0xc0] ;  /* 0x040000c0060f7fae */ /* 0x0009e2000b901c50 */
[----:B--2---:R-:W-:-:S02]  /*0920*/  SGXT.U32 R9, R12, 0x1 ;  /* 0x000000010c09781a */ /* 0x004fc40000000000 */
[-C--:B------:R-:W-:Y:S01]  /*0930*/  LOP3.LUT R8, R3, R2.reuse, RZ, 0x3c, !PT ;  /* 0x0000000203087212 */ /* 0x080fe200078e3cff */
[----:B------:R-:W0:Y:S01]  /*0940*/  LDGDEPBAR ;  /* 0x00000000000079af */ /* 0x000e220000000000 */
[----:B------:R-:W-:Y:S01]  /*0950*/  LOP3.LUT R3, R2, 0x2, R3, 0x1e, !PT ;  /* 0x0000000202037812 */ /* 0x000fe200078e1e03 */
[C---:B------:R-:W-:Y:S01]  /*0960*/  IMAD R19, R9.reuse, 0x8, R24 ;  /* 0x0000000809137824 */ /* 0x040fe200078e0218 */
[----:B------:R-:W-:Y:S01]  /*0970*/  LOP3.LUT R9, R9, R2, RZ, 0x3c, !PT ;  /* 0x0000000209097212 */ /* 0x000fe200078e3cff */
[----:B------:R-:W-:Y:S01]  /*0980*/  IMAD.SHL.U32 R8, R8, 0x8, RZ ;  /* 0x0000000808087824 */ /* 0x000fe200078e00ff */
[----:B------:R-:W-:Y:S01]  /*0990*/  LOP3.LUT R2, R2, 0x2, R23, 0x1e, !PT ;  /* 0x0000000202027812 */ /* 0x000fe200078e1e17 */
[----:B------:R-:W-:Y:S01]  /*09a0*/  IMAD.SHL.U32 R19, R19, 0x20, RZ ;  /* 0x0000002013137824 */ /* 0x000fe200078e00ff */
[----:B---3--:R-:W-:Y:S01]  /*09b0*/  CS2R R16, SRZ ;  /* 0x0000000000107805 */ /* 0x008fe2000001ff00 */
[----:B------:R-:W-:Y:S01]  /*09c0*/  IMAD.SHL.U32 R9, R9, 0x8, RZ ;  /* 0x0000000809097824 */ /* 0x000fe200078e00ff */
[----:B----4-:R-:W-:Y:S01]  /*09d0*/  CS2R R6, SRZ ;  /* 0x0000000000067805 */ /* 0x010fe2000001ff00 */
[----:B------:R-:W-:Y:S01]  /*09e0*/  IMAD.SHL.U32 R28, R3, 0x8, RZ ;  /* 0x00000008031c7824 */ /* 0x000fe200078e00ff */
[----:B------:R-:W-:-:S02]  /*09f0*/  LOP3.LUT R22, R19, R8, RZ, 0xfc, !PT ;  /* 0x0000000813167212 */ /* 0x000fc400078efcff */
[----:B------:R-:W-:Y:S02]  /*0a00*/  LOP3.LUT R20, R18, R9, RZ, 0xfc, !PT ;  /* 0x0000000912147212 */ /* 0x000fe400078efcff */
[----:B------:R-:W-:Y:S02]  /*0a10*/  LEA R8, R22, UR10, 0x1 ;  /* 0x0000000a16087c11 */ /* 0x000fe4000f8e08ff */
[----:B------:R-:W-:Y:S02]  /*0a20*/  LEA R12, R20, UR10, 0x1 ;  /* 0x0000000a140c7c11 */ /* 0x000fe4000f8e08ff */
[----:B------:R-:W-:Y:S01]  /*0a30*/  LOP3.LUT R3, R19, R28, RZ, 0xfc, !PT ;  /* 0x0000001c13037212 */ /* 0x000fe200078efcff */
[----:B------:R-:W-:Y:S01]  /*0a40*/  IMAD.SHL.U32 R19, R2, 0x8, RZ ;  /* 0x0000000802137824 */ /* 0x000fe200078e00ff */
[----:B------:R-:W-:Y:S01]  /*0a50*/  IADD3 R28, P2, R4, 0x100, RZ ;  /* 0x00000100041c7810 */ /* 0x000fe20007f5e0ff */
[----:B------:R-:W-:-:S04]  /*0a60*/  DEPBAR.LE SB0, 0x6 ;  /* 0x000081800000791a */ /* 0x000fc80000000000 */
[----:B------:R-:W-:Y:S01]  /*0a70*/  BAR.SYNC.DEFER_BLOCKING 0x0 ;  /* 0x0000000000007b1d */ /* 0x000fe20000010000 */
[----:B------:R-:W-:Y:S01]  /*0a80*/  LOP3.LUT R2, R18, R19, RZ, 0xfc, !PT ;  /* 0x0000001312027212 */ /* 0x000fe200078efcff */
[----:B------:R-:W-:Y:S01]  /*0a90*/  IMAD.X R29, RZ, RZ, R5, P2 ;  /* 0x000000ffff1d7224 */ /* 0x000fe200010e0605 */
[----:B------:R-:W-:Y:S02]  /*0aa0*/  CS2R R4, SRZ ;  /* 0x0000000000047805 */ /* 0x000fe4000001ff00 */
[----:B------:R-:W-:Y:S01]  /*0ab0*/  CS2R R18, SRZ ;  /* 0x0000000000127805 */ /* 0x000fe2000001ff00 */
[----:B------:R-:W2:Y:S04]  /*0ac0*/  LDSM.16.M88.4 R8, [R8] ;  /* 0x000000000808783b */ /* 0x000ea80000000200 */
[----:B------:R-:W3:Y:S02]  /*0ad0*/  LDSM.16.M88.4 R12, [R12+0x1000] ;  /* 0x001000000c0c783b */ /* 0x000ee40000000200 */
.L_x_0:
[----:B-123--:R-:W-:Y:S01]  /*0ae0*/  HMMA.16816.F32.BF16 R4, R8, R12, R4 ;  /* 0x0000000c0804723c */ /* 0x00efe20000041804 */
[----:B------:R-:W-:Y:S02]  /*0af0*/  UIADD3 UR12, UR12, 0x1, URZ ;  /* 0x000000010c0c7890 */ /* 0x000fe4000fffe03f */
[----:B------:R-:W-:Y:S02]  /*0b00*/  UIADD3 UR4, UR4, 0x1, URZ ;  /* 0x0000000104047890 */ /* 0x000fe4000fffe03f */
[----:B------:R-:W-:Y:S01]  /*0b10*/  UISETP.GE.AND UP2, UPT, UR12, 0x4, UPT ;  /* 0x000000040c00788c */ /* 0x000fe2000bf46270 */
[----:B------:R-:W-:Y:S01]  /*0b20*/  HMMA.16816.F32.BF16 R8, R8, R14, R16 ;  /* 0x0000000e0808723c */ /* 0x000fe20000041810 */
[----:B------:R-:W-:Y:S02]  /*0b30*/  LEA R12, R3, UR15, 0x1 ;  /* 0x0000000f030c7c11 */ /* 0x000fe4000f8e08ff */
[----:B------:R-:W-:-:S04]  /*0b40*/  USEL UR12, UR12, URZ, !UP2 ;  /* 0x0000003f0c0c7287 */ /* 0x000fc8000d000000 */
[----:B------:R-:W-:Y:S01]  /*0b50*/  LEA R16, R2, UR14, 0x1 ;  /* 0x0000000e02107c11 */ /* 0x000fe2000f8e08ff */
[----:B------:R-:W-:Y:S01]  /*0b60*/  LDSM.16.M88.4 R12, [R12] ;  /* 0x000000000c0c783b */ /* 0x000fe20000000200 */
[----:B------:R-:W-:Y:S01]  /*0b70*/  UIADD3 UR14, UR13, 0x20, URZ ;  /* 0x000000200d0e7890 */ /* 0x000fe2000fffe03f */
[----:B------:R-:W-:-:S03]  /*0b80*/  IMAD.U32 R34, RZ, RZ, UR12 ;  /* 0x0000000cff227e24 */ /* 0x000fc6000f8e00ff */
[----:B------:R-:W1:Y:S01]  /*0b90*/  LDSM.16.M88.4 R16, [R16] ;  /* 0x000000001010783b */ /* 0x000e620000000200 */
[----:B------:R-:W-:Y:S02]  /*0ba0*/  UISETP.GE.U32.AND UP1, UPT, UR14, 0xb80, UPT ;  /* 0x00000b800e00788c */ /* 0x000fe4000bf26070 */
[----:B------:R-:W-:Y:S02]  /*0bb0*/  ULEA UR14, UR12, UR11, 0xc ;  /* 0x0000000b0c0e7291 */ /* 0x000fe4000f8e603f */
[----:B------:R-:W-:Y:S01]  /*0bc0*/  UIADD3 UR12, UR12, 0x1, URZ ;  /* 0x000000010c0c7890 */ /* 0x000fe2000fffe03f */
[----:B------:R-:W-:Y:S01]  /*0bd0*/  BAR.SYNC.DEFER_BLOCKING 0x0 ;  /* 0x0000000000007b1d */ /* 0x000fe20000010000 */
[----:B------:R-:W-:Y:S01]  /*0be0*/  PLOP3.LUT P0, PT, PT, PT, UP1, 0x80, 0x0 ;  /* 0x000000000000781c */ /* 0x000fe20003f0f018 */
[----:B------:R-:W-:Y:S01]  /*0bf0*/  UISETP.GE.AND UP1, UPT, UR4, 0x4, UPT ;  /* 0x000000040400788c */ /* 0x000fe2000bf26270 */
[----:B------:R-:W-:Y:S01]  /*0c00*/  LEA R35, R26, UR14, 0x1 ;  /* 0x0000000e1a237c11 */ /* 0x000fe2000f8e08ff */
[----:B------:R-:W-:Y:S01]  /*0c10*/  UISETP.GE.AND UP2, UPT, UR12, 0x4, UPT ;  /* 0x000000040c00788c */ /* 0x000fe2000bf46270 */
[----:B------:R-:W-:Y:S01]  /*0c20*/  LEA R37, R25, UR14, 0x1 ;  /* 0x0000000e19257c11 */ /* 0x000fe2000f8e08ff */
[----:B------:R-:W-:-:S02]  /*0c30*/  USEL UR4, UR4, URZ, !UP1 ;  /* 0x0000003f04047287 */ /* 0x000fc4000c800000 */
[----:B------:R-:W-:Y:S02]  /*0c40*/  USEL UR12, UR12, URZ, !UP2 ;  /* 0x0000003f0c0c7287 */ /* 0x000fe4000d000000 */
[----:B------:R-:W-:Y:S02]  /*0c50*/  ULEA UR14, UR4, UR10, 0xa ;  /* 0x0000000a040e7291 */ /* 0x000fe4000f8e503f */
[----:B------:R-:W-:Y:S02]  /*0c60*/  ULEA UR15, UR4, UR11, 0xc ;  /* 0x0000000b040f7291 */ /* 0x000fe4000f8e603f */
[----:B------:R-:W-:Y:S01]  /*0c70*/  UIADD3 UR4, UR4, 0x1, URZ ;  /* 0x0000000104047890 */ /* 0x000fe2000fffe03f */
[----:B-1----:R-:W-:Y:S06]  /*0c80*/  HMMA.16816.F32.BF16 R4, R12, R16, R4 ;  /* 0x000000100c04723c */ /* 0x002fec0000041804 */
[----:B------:R-:W-:Y:S01]  /*0c90*/  HMMA.16816.F32.BF16 R8, R12, R18, R8 ;  /* 0x000000120c08723c */ /* 0x000fe20000041808 */
[----:B------:R-:W-:Y:S01]  /*0ca0*/  IMAD R17, R34, 0x400, R27 ;  /* 0x0000040022117824 */ /* 0x000fe200078e021b */
[----:B------:R-:W-:-:S04]  /*0cb0*/  LEA R34, R22, UR14, 0x1 ;  /* 0x0000000e16227c11 */ /* 0x000fc8000f8e08ff */
[----:B------:R-:W-:Y:S01]  /*0cc0*/  @!PT LDS RZ, [RZ] ;  /* 0x00000000fffff984 */ /* 0x000fe20000000800 */
[----:B------:R-:W-:Y:S01]  /*0cd0*/  @!PT LDS RZ, [RZ] ;  /* 0x00000000fffff984 */ /* 0x000fe20000000800 */
[----:B------:R-:W-:Y:S01]  /*0ce0*/  @!PT LDS RZ, [RZ] ;  /* 0x00000000fffff984 */ /* 0x000fe20000000800 */
[----:B------:R-:W-:Y:S04]  /*0cf0*/  LDGSTS.E.64 [R17], desc[UR16][R28.64], !P0 ;  /* 0x000000001c117fae */ /* 0x000fe8000c121a50 */
[----:B------:R-:W0:Y:S04]  /*0d00*/  LDGDEPBAR ;  /* 0x00000000000079af */ /* 0x000e280000000000 */
[----:B------:R1:W-:Y:S04]  /*0d10*/  LDGSTS.E.BYPASS.128 [R35], desc[UR16][R30.64], !P0 ;  /* 0x000000001e237fae */ /* 0x0003e8000c101c50 */
[----:B------:R2:W-:Y:S04]  /*0d20*/  LDGSTS.E.BYPASS.128 [R37], desc[UR16][R32.64], !P0 ;  /* 0x0000000020257fae */ /* 0x0005e8000c101c50 */
[----:B------:R-:W0:Y:S01]  /*0d30*/  LDGDEPBAR ;  /* 0x00000000000079af */ /* 0x000e220000000000 */
[----:B-1----:R-:W-:Y:S01]  /*0d40*/  LEA R35, R20, UR15, 0x1 ;  /* 0x0000000f14237c11 */ /* 0x002fe2000f8e08ff */
[----:B------:R-:W-:-:S04]  /*0d50*/  DEPBAR.LE SB0, 0x6 ;  /* 0x000081800000791a */ /* 0x000fc80000000000 */
[----:B------:R-:W-:Y:S06]  /*0d60*/  BAR.SYNC.DEFER_BLOCKING 0x0 ;  /* 0x0000000000007b1d */ /* 0x000fec0000010000 */
[----:B------:R1:W-:Y:S04]  /*0d70*/  LDSM.16.M88.4 R12, [R34] ;  /* 0x00000000220c783b */ /* 0x0003e80000000200 */
[----:B------:R-:W3:Y:S01]  /*0d80*/  LDSM.16.M88.4 R16, [R35] ;  /* 0x000000002310783b */ /* 0x000ee20000000200 */
[----:B-1----:R-:W-:Y:S01]  /*0d90*/  IMAD.U32 R34, RZ, RZ, UR12 ;  /* 0x0000000cff227e24 */ /* 0x002fe2000f8e00ff */
[----:B---3--:R-:W-:Y:S06]  /*0da0*/  HMMA.16816.F32.BF16 R4, R12, R16, R4 ;  /* 0x000000100c04723c */ /* 0x008fec0000041804 */
[----:B------:R-:W-:Y:S01]  /*0db0*/  HMMA.16816.F32.BF16 R8, R12, R18, R8 ;  /* 0x000000120c08723c */ /* 0x000fe20000041808 */
[----:B------:R-:W-:-:S06]  /*0dc0*/  LEA R16, R2, UR15, 0x1 ;  /* 0x0000000f02107c11 */ /* 0x000fcc000f8e08ff */
[----:B------:R-:W-:Y:S01]  /*0dd0*/  LEA R12, R3, UR14, 0x1 ;  /* 0x0000000e030c7c11 */ /* 0x000fe2000f8e08ff */
[----:B------:R-:W-:Y:S01]  /*0de0*/  LDSM.16.M88.4 R16, [R16] ;  /* 0x000000001010783b */ /* 0x000fe20000000200 */
[----:B------:R-:W-:-:S04]  /*0df0*/  UIADD3 UR14, UR13, 0x40, URZ ;  /* 0x000000400d0e7890 */ /* 0x000fc8000fffe03f */
        /* <DEDUP_REMOVED lines=9> */
[----:B--2---:R-:W-:Y:S01]  /*0e90*/  LEA R37, R25, UR14, 0x1 ;  /* 0x0000000e19257c11 */ /* 0x004fe2000f8e08ff */
[----:B------:R-:W-:-:S02]  /*0ea0*/  USEL UR4, UR4, URZ, !UP1 ;  /* 0x0000003f04047287 */ /* 0x000fc4000c800000 */
[----:B------:R-:W-:Y:S02]  /*0eb0*/  USEL UR12, UR12, URZ, !UP2 ;  /* 0x0000003f0c0c7287 */ /* 0x000fe4000d000000 */
[----:B------:R-:W-:Y:S02]  /*0ec0*/  ULEA UR14, UR4, UR10, 0xa ;  /* 0x0000000a040e7291 */ /* 0x000fe4000f8e503f */
[----:B------:R-:W-:Y:S02]  /*0ed0*/  ULEA UR15, UR4, UR11, 0xc ;  /* 0x0000000b040f7291 */ /* 0x000fe4000f8e603f */
[----:B------:R-:W-:-:S04]  /*0ee0*/  UIADD3 UR4, UR4, 0x1, URZ ;  /* 0x0000000104047890 */ /* 0x000fc8000fffe03f */
[----:B------:R-:W-:Y:S01]  /*0ef0*/  LEA R36, R20, UR15, 0x1 ;  /* 0x0000000f14247c11 */ /* 0x000fe2000f8e08ff */
[----:B-1----:R-:W-:Y:S06]  /*0f00*/  HMMA.16816.F32.BF16 R4, R12, R16, R4 ;  /* 0x000000100c04723c */ /* 0x002fec0000041804 */
[----:B------:R-:W-:Y:S01]  /*0f10*/  HMMA.16816.F32.BF16 R8, R12, R18, R8 ;  /* 0x000000120c08723c */ /* 0x000fe20000041808 */
[----:B------:R-:W-:Y:S01]  /*0f20*/  IMAD R17, R34, 0x400, R27 ;  /* 0x0000040022117824 */ /* 0x000fe200078e021b */
[----:B------:R-:W-:-:S04]  /*0f30*/  LEA R34, R22, UR14, 0x1 ;  /* 0x0000000e16227c11 */ /* 0x000fc8000f8e08ff */
[----:B------:R-:W-:Y:S01]  /*0f40*/  @!PT LDS RZ, [RZ] ;  /* 0x00000000fffff984 */ /* 0x000fe20000000800 */
[----:B------:R-:W-:Y:S01]  /*0f50*/  @!PT LDS RZ, [RZ] ;  /* 0x00000000fffff984 */ /* 0x000fe20000000800 */
[----:B------:R-:W-:Y:S01]  /*0f60*/  @!PT LDS RZ, [RZ] ;  /* 0x00000000fffff984 */ /* 0x000fe20000000800 */
[----:B------:R1:W-:Y:S04]  /*0f70*/  LDGSTS.E.64 [R17], desc[UR16][R28.64+0x40], !P0 ;  /* 0x000000401c117fae */ /* 0x0003e8000c121a50 */
[----:B------:R-:W0:Y:S04]  /*0f80*/  LDGDEPBAR ;  /* 0x00000000000079af */ /* 0x000e280000000000 */
[----:B------:R2:W-:Y:S04]  /*0f90*/  LDGSTS.E.BYPASS.128 [R35], desc[UR16][R30.64+0x40], !P0 ;  /* 0x000000401e237fae */ /* 0x0005e8000c101c50 */
[----:B------:R3:W-:Y:S04]  /*0fa0*/  LDGSTS.E.BYPASS.128 [R37], desc[UR16][R32.64+0x40], !P0 ;  /* 0x0000004020257fae */ /* 0x0007e8000c101c50 */
[----:B------:R-:W0:Y:S01]  /*0fb0*/  LDGDEPBAR ;  /* 0x00000000000079af */ /* 0x000e220000000000 */
[----:B------:R-:W-:-:S04]  /*0fc0*/  DEPBAR.LE SB0, 0x6 ;  /* 0x000081800000791a */ /* 0x000fc80000000000 */
[----:B------:R-:W-:Y:S06]  /*0fd0*/  BAR.SYNC.DEFER_BLOCKING 0x0 ;  /* 0x0000000000007b1d */ /* 0x000fec0000010000 */
[----:B------:R4:W-:Y:S04]  /*0fe0*/  LDSM.16.M88.4 R12, [R34] ;  /* 0x00000000220c783b */ /* 0x0009e80000000200 */
[----:B-1----:R-:W1:Y:S01]  /*0ff0*/  LDSM.16.M88.4 R16, [R36] ;  /* 0x000000002410783b */ /* 0x002e620000000200 */
[----:B----4-:R-:W-:Y:S01]  /*1000*/  IMAD.U32 R34, RZ, RZ, UR12 ;  /* 0x0000000cff227e24 */ /* 0x010fe2000f8e00ff */
[----:B-1----:R-:W-:Y:S06]  /*1010*/  HMMA.16816.F32.BF16 R4, R12, R16, R4 ;  /* 0x000000100c04723c */ /* 0x002fec0000041804 */
        /* <DEDUP_REMOVED lines=12> */
[----:B--2---:R-:W-:Y:S01]  /*10e0*/  LEA R35, R26, UR14, 0x1 ;  /* 0x0000000e1a237c11 */ /* 0x004fe2000f8e08ff */
[----:B------:R-:W-:Y:S01]  /*10f0*/  UISETP.GE.AND UP2, UPT, UR12, 0x4, UPT ;  /* 0x000000040c00788c */ /* 0x000fe2000bf46270 */
[----:B---3--:R-:W-:Y:S01]  /*1100*/  LEA R37, R25, UR14, 0x1 ;  /* 0x0000000e19257c11 */ /* 0x008fe2000f8e08ff */
        /* <DEDUP_REMOVED lines=67> */
[----:B------:R-:W-:Y:S02]  /*1540*/  UIADD3 UR14, UR13, 0xa0, URZ ;  /* 0x000000a00d0e7890 */ /* 0x000fe4000fffe03f */
[----:B------:R-:W-:Y:S02]  /*1550*/  UIADD3 UR13, UR13, 0xc0, URZ ;  /* 0x000000c00d0d7890 */ /* 0x000fe4000fffe03f */
        /* <DEDUP_REMOVED lines=11> */
[----:B------:R-:W-:Y:S02]  /*1610*/  UISETP.GE.U32.AND UP1, UPT, UR13, 0xb80, UPT ;  /* 0x00000b800d00788c */ /* 0x000fe4000bf26070 */
[----:B------:R-:W-:Y:S02]  /*1620*/  ULEA UR14, UR4, UR10, 0xa ;  /* 0x0000000a040e7291 */ /* 0x000fe4000f8e503f */
[----:B------:R-:W-:Y:S02]  /*1630*/  ULEA UR15, UR4, UR11, 0xc ;  /* 0x0000000b040f7291 */ /* 0x000fe4000f8e603f */
[----:B------:R-:W-:Y:S02]  /*1640*/  USEL UR12, UR12, URZ, !UP2 ;  /* 0x0000003f0c0c7287 */ /* 0x000fe4000d000000 */
[----:B------:R-:W-:Y:S02]  /*1650*/  UIADD3 UR4, UR4, 0x1, URZ ;  /* 0x0000000104047890 */ /* 0x000fe4000fffe03f */
        /* <DEDUP_REMOVED lines=11> */
[----:B------:R3:W-:Y:S01]  /*1710*/  LDGSTS.E.BYPASS.128 [R37], desc[UR16][R32.64+0x100], !P0 ;  /* 0x0000010020257fae */ /* 0x0007e2000c101c50 */
[----:B------:R-:W-:Y:S01]  /*1720*/  PLOP3.LUT P0, PT, PT, PT, UP1, 0x80, 0x0 ;  /* 0x000000000000781c */ /* 0x000fe20003f0f018 */
[----:B------:R-:W-:-:S02]  /*1730*/  UISETP.GE.AND UP1, UPT, UR4, 0x4, UPT ;  /* 0x000000040400788c */ /* 0x000fc4000bf26270 */
[----:B------:R-:W0:Y:S02]  /*1740*/  LDGDEPBAR ;  /* 0x00000000000079af */ /* 0x000e240000000000 */
[----:B------:R-:W-:Y:S02]  /*1750*/  USEL UR4, UR4, URZ, !UP1 ;  /* 0x0000003f04047287 */ /* 0x000fe4000c800000 */
[----:B------:R-:W-:-:S06]  /*1760*/  UISETP.GE.U32.AND UP1, UPT, UR13, 0xbe0, UPT ;  /* 0x00000be00d00788c */ /* 0x000fcc000bf26070 */
[----:B------:R-:W-:Y:S01]  /*1770*/  PLOP3.LUT P1, PT, PT, PT, UP1, 0x80, 0x0 ;  /* 0x000000000000781c */ /* 0x000fe20003f2f018 */
[----:B------:R-:W-:-:S04]  /*1780*/  DEPBAR.LE SB0, 0x6 ;  /* 0x000081800000791a */ /* 0x000fc80000000000 */
[----:B------:R-:W-:Y:S06]  /*1790*/  BAR.SYNC.DEFER_BLOCKING 0x0 ;  /* 0x0000000000007b1d */ /* 0x000fec0000010000 */
[----:B------:R4:W-:Y:S04]  /*17a0*/  LDSM.16.M88.4 R12, [R34] ;  /* 0x00000000220c783b */ /* 0x0009e80000000200 */
[----:B-1----:R-:W1:Y:S01]  /*17b0*/  LDSM.16.M88.4 R16, [R36] ;  /* 0x000000002410783b */ /* 0x002e620000000200 */
[----:B----4-:R-:W-:Y:S01]  /*17c0*/  IMAD.U32 R34, RZ, RZ, UR12 ;  /* 0x0000000cff227e24 */ /* 0x010fe2000f8e00ff */
[----:B-1----:R-:W-:Y:S06]  /*17d0*/  HMMA.16816.F32.BF16 R4, R12, R16, R4 ;  /* 0x000000100c04723c */ /* 0x002fec0000041804 */
[----:B------:R-:W-:Y:S01]  /*17e0*/  HMMA.16816.F32.BF16 R8, R12, R18, R8 ;  /* 0x000000120c08723c */ /* 0x000fe20000041808 */
[----:B------:R-:W-:Y:S01]  /*17f0*/  LEA R16, R3, UR14, 0x1 ;  /* 0x0000000e03107c11 */ /* 0x000fe2000f8e08ff */
[----:B------:R-:W-:-:S05]  /*1800*/  ULEA UR14, UR12, UR11, 0xc ;  /* 0x0000000b0c0e7291 */ /* 0x000fca000f8e603f */
[----:B------:R-:W-:Y:S01]  /*1810*/  LEA R12, R2, UR15, 0x1 ;  /* 0x0000000f020c7c11 */ /* 0x000fe2000f8e08ff */
[----:B------:R-:W-:Y:S01]  /*1820*/  LDSM.16.M88.4 R16, [R16] ;  /* 0x000000001010783b */ /* 0x000fe20000000200 */
[----:B--2---:R-:W-:Y:S01]  /*1830*/  LEA R35, R26, UR14, 0x1 ;  /* 0x0000000e1a237c11 */ /* 0x004fe2000f8e08ff */
[----:B------:R-:W-:Y:S01]  /*1840*/  ULEA UR15, UR4, UR10, 0xa ;  /* 0x0000000a040f7291 */ /* 0x000fe2000f8e503f */
[----:B---3--:R-:W-:Y:S01]  /*1850*/  LEA R37, R25, UR14, 0x1 ;  /* 0x0000000e19257c11 */ /* 0x008fe2000f8e08ff */
[----:B------:R-:W-:Y:S01]  /*1860*/  ULEA UR14, UR4, UR11, 0xc ;  /* 0x0000000b040e7291 */ /* 0x000fe2000f8e603f */
[----:B------:R-:W1:Y:S05]  /*1870*/  LDSM.16.M88.4 R12, [R12] ;  /* 0x000000000c0c783b */ /* 0x000e6a0000000200 */
[----:B-1----:R-:W-:Y:S06]  /*1880*/  HMMA.16816.F32.BF16 R4, R16, R12, R4 ;  /* 0x0000000c1004723c */ /* 0x002fec0000041804 */
[----:B------:R-:W-:Y:S01]  /*1890*/  HMMA.16816.F32.BF16 R16, R16, R14, R8 ;  /* 0x0000000e1010723c */ /* 0x000fe20000041808 */
[----:B------:R-:W-:Y:S01]  /*18a0*/  IMAD R13, R34, 0x400, R27 ;  /* 0x00000400220d7824 */ /* 0x000fe200078e021b */
[----:B------:R-:W-:Y:S01]  /*18b0*/  BAR.SYNC.DEFER_BLOCKING 0x0 ;  /* 0x0000000000007b1d */ /* 0x000fe20000010000 */
[----:B------:R-:W-:-:S04]  /*18c0*/  LEA R12, R20, UR14, 0x1 ;  /* 0x0000000e140c7c11 */ /* 0x000fc8000f8e08ff */
[----:B------:R-:W-:Y:S01]  /*18d0*/  LEA R8, R22, UR15, 0x1 ;  /* 0x0000000f16087c11 */ /* 0x000fe2000f8e08ff */
[----:B------:R-:W-:Y:S01]  /*18e0*/  @!PT LDS RZ, [RZ] ;  /* 0x00000000fffff984 */ /* 0x000fe20000000800 */
[----:B------:R-:W-:Y:S01]  /*18f0*/  @!PT LDS RZ, [RZ] ;  /* 0x00000000fffff984 */ /* 0x000fe20000000800 */
[----:B------:R-:W-:Y:S01]  /*1900*/  @!PT LDS RZ, [RZ] ;  /* 0x00000000fffff984 */ /* 0x000fe20000000800 */
[----:B------:R-:W-:Y:S04]  /*1910*/  LDGSTS.E.64 [R13], desc[UR16][R28.64+0x140], !P0 ;  /* 0x000001401c0d7fae */ /* 0x000fe8000c121a50 */
[----:B------:R-:W0:Y:S04]  /*1920*/  LDGDEPBAR ;  /* 0x00000000000079af */ /* 0x000e280000000000 */
[----:B------:R-:W-:Y:S04]  /*1930*/  LDGSTS.E.BYPASS.128 [R35], desc[UR16][R30.64+0x140], !P0 ;  /* 0x000001401e237fae */ /* 0x000fe8000c101c50 */
[----:B------:R1:W-:Y:S04]  /*1940*/  LDGSTS.E.BYPASS.128 [R37], desc[UR16][R32.64+0x140], !P0 ;  /* 0x0000014020257fae */ /* 0x0003e8000c101c50 */
[----:B------:R-:W0:Y:S01]  /*1950*/  LDGDEPBAR ;  /* 0x00000000000079af */ /* 0x000e220000000000 */
[----:B-1----:R-:W-:-:S05]  /*1960*/  IADD3 R32, P0, R32, 0x180, RZ ;  /* 0x0000018020207810 */ /* 0x002fca0007f1e0ff */
[----:B------:R-:W-:Y:S01]  /*1970*/  IMAD.X R33, RZ, RZ, R33, P0 ;  /* 0x000000ffff217224 */ /* 0x000fe200000e0621 */
[----:B------:R-:W-:-:S05]  /*1980*/  IADD3 R30, P0, R30, 0x180, RZ ;  /* 0x000001801e1e7810 */ /* 0x000fca0007f1e0ff */
[----:B------:R-:W-:Y:S01]  /*1990*/  IMAD.X R31, RZ, RZ, R31, P0 ;  /* 0x000000ffff1f7224 */ /* 0x000fe200000e061f */
[----:B------:R-:W-:Y:S01]  /*19a0*/  IADD3 R28, P0, R28, 0x180, RZ ;  /* 0x000001801c1c7810 */ /* 0x000fe20007f1e0ff */
[----:B------:R-:W-:-:S04]  /*19b0*/  DEPBAR.LE SB0, 0x6 ;  /* 0x000081800000791a */ /* 0x000fc80000000000 */
[----:B------:R-:W-:Y:S01]  /*19c0*/  BAR.SYNC.DEFER_BLOCKING 0x0 ;  /* 0x0000000000007b1d */ /* 0x000fe20000010000 */
[----:B------:R-:W-:-:S05]  /*19d0*/  IMAD.X R29, RZ, RZ, R29, P0 ;  /* 0x000000ffff1d7224 */ /* 0x000fca00000e061d */
[----:B------:R-:W1:Y:S04]  /*19e0*/  LDSM.16.M88.4 R8, [R8] ;  /* 0x000000000808783b */ /* 0x000e680000000200 */
[----:B------:R-:W2:Y:S01]  /*19f0*/  LDSM.16.M88.4 R12, [R12] ;  /* 0x000000000c0c783b */ /* 0x000ea20000000200 */
[----:B------:R-:W-:Y:S05]  /*1a00*/  @!P1 BRA `(.L_x_0) ;  /* 0xfffffff000349947 */ /* 0x000fea000383ffff */
[----:B------:R-:W-:Y:S01]  /*1a10*/  IABS R2, UR18 ;  /* 0x0000001200027c13 */ /* 0x000fe20008000000 */
[----:B------:R-:W-:Y:S01]  /*1a20*/  UISETP.GE.AND UP2, UPT, UR18, URZ, UPT ;  /* 0x0000003f1200728c */ /* 0x000fe2000bf46270 */
[----:B------:R-:W-:Y:S01]  /*1a30*/  IMAD.SHL.U32 R3, R21, 0x8, RZ ;  /* 0x0000000815037824 */ /* 0x000fe200078e00ff */
[----:B------:R-:W-:-:S04]  /*1a40*/  DEPBAR.LE SB0, 0x0 ;  /* 0x000080000000791a */ /* 0x000fc80000000000 */
[----:B------:R-:W-:Y:S01]  /*1a50*/  R2UR UR4, R2 ;  /* 0x00000000020472ca */ /* 0x000fe200000e0000 */
[C---:B------:R-:W-:Y:S01]  /*1a60*/  IMAD.SHL.U32 R2, R0.reuse, 0x2, RZ ;  /* 0x0000000200027824 */ /* 0x040fe200078e00ff */
[----:B------:R-:W-:Y:S01]  /*1a70*/  F2FP.BF16.F32.PACK_AB R5, R5, R4 ;  /* 0x000000040505723e */ /* 0x000fe200000010ff */
[----:B------:R-:W-:Y:S01]  /*1a80*/  IMAD.SHL.U32 R4, R21, 0x4, RZ ;  /* 0x0000000415047824 */ /* 0x000fe200078e00ff */
[----:B------:R-:W-:Y:S01]  /*1a90*/  F2FP.BF16.F32.PACK_AB R7, R7, R6 ;  /* 0x000000060707723e */ /* 0x000fe200000010ff */
[C---:B-1----:R-:W-:Y:S01]  /*1aa0*/  IMAD.SHL.U32 R9, R0.reuse, 0x8, RZ ;  /* 0x0000000800097824 */ /* 0x042fe200078e00ff */
[----:B------:R-:W-:Y:S02]  /*1ab0*/  LOP3.LUT R3, R3, 0x6, R2, 0xf8, !PT ;  /* 0x0000000603037812 */ /* 0x000fe400078ef802 */
[----:B------:R-:W-:Y:S02]  /*1ac0*/  LOP3.LUT R2, R0, 0x1f, RZ, 0xc0, !PT ;  /* 0x0000001f00027812 */ /* 0x000fe400078ec0ff */
[----:B------:R-:W-:-:S02]  /*1ad0*/  F2FP.BF16.F32.PACK_AB R17, R17, R16 ;  /* 0x000000101111723e */ /* 0x000fc400000010ff */
[----:B------:R-:W-:Y:S01]  /*1ae0*/  SHF.R.U32.HI R2, RZ, 0x2, R2 ;  /* 0x00000002ff027819 */ /* 0x000fe20000011602 */
[----:B------:R-:W-:Y:S01]  /*1af0*/  UIMAD.WIDE.U32 UR12, UR7, UR4, URZ ;  /* 0x00000004070c72a5 */ /* 0x000fe2000f8e003f */
[----:B------:R-:W-:Y:S02]  /*1b00*/  F2FP.BF16.F32.PACK_AB R19, R19, R18 ;  /* 0x000000121313723e */ /* 0x000fe400000010ff */
[----:B------:R-:W-:Y:S01]  /*1b10*/  SHF.R.U32.HI R6, RZ, 0x3, R0 ;  /* 0x00000003ff067819 */ /* 0x000fe20000011600 */
[----:B------:R-:W-:Y:S01]  /*1b20*/  UIMAD UR5, UR13, UR5, UR4 ;  /* 0x000000050d0572a4 */ /* 0x000fe2000f8e0204 */
[----:B------:R-:W-:Y:S01]  /*1b30*/  IMAD R2, R2, 0x48, R3 ;  /* 0x0000004802027824 */ /* 0x000fe200078e0203 */
[----:B------:R-:W-:Y:S02]  /*1b40*/  LOP3.LUT R23, R4, R23, RZ, 0xfc, !PT ;  /* 0x0000001704177212 */ /* 0x000fe400078efcff */
[----:B------:R-:W-:Y:S01]  /*1b50*/  UISETP.GT.U32.AND UP1, UPT, UR19, UR5, UPT ;  /* 0x000000051300728c */ /* 0x000fe2000bf24070 */
[----:B------:R-:W-:Y:S01]  /*1b60*/  SGXT.U32 R4, R6, 0x4 ;  /* 0x000000040604781a */ /* 0x000fe20000000000 */
[----:B------:R-:W-:Y:S01]  /*1b70*/  IMAD.U32 R6, RZ, RZ, UR9 ;  /* 0x00000009ff067e24 */ /* 0x000fe2000f8e00ff */
[----:B------:R-:W-:Y:S01]  /*1b80*/  LEA R2, R2, UR10, 0x1 ;  /* 0x0000000a02027c11 */ /* 0x000fe2000f8e08ff */
[----:B------:R-:W-:Y:S01]  /*1b90*/  BAR.SYNC.DEFER_BLOCKING 0x0 ;  /* 0x0000000000007b1d */ /* 0x000fe20000010000 */
[----:B------:R-:W-:-:S02]  /*1ba0*/  IMAD R23, R23, 0x9, R24 ;  /* 0x0000000917177824 */ /* 0x000fc400078e0218 */
[----:B------:R-:W-:-:S04]  /*1bb0*/  LOP3.LUT R9, R6, 0x38, R9, 0xf8, !PT ;  /* 0x0000003806097812 */ /* 0x000fc800078ef809 */
[----:B------:R-:W-:-:S04]  /*1bc0*/  @!UP1 UIADD3 UR5, UR5, -UR19, URZ ;  /* 0x8000001305059290 */ /* 0x000fc8000fffe03f */
[----:B------:R-:W-:-:S11]  /*1bd0*/  UISETP.GT.U32.AND UP1, UPT, UR19, UR5, UPT ;  /* 0x000000051300728c */ /* 0x000fd6000bf24070 */
[----:B------:R-:W-:Y:S01]  /*1be0*/  @!UP1 UIADD3 UR5, UR5, -UR19, URZ ;  /* 0x8000001305059290 */ /* 0x000fe2000fffe03f */
[----:B------:R1:W-:Y:S03]  /*1bf0*/  STS [R2], R5 ;  /* 0x0000000502007388 */ /* 0x0003e60000000800 */
[----:B------:R-:W-:Y:S01]  /*1c00*/  @!UP2 UIADD3 UR5, -UR5, URZ, URZ ;  /* 0x0000003f0505a290 */ /* 0x000fe2000fffe13f */
[----:B------:R1:W-:Y:S03]  /*1c10*/  STS [R2+0x480], R7 ;  /* 0x0004800702007388 */ /* 0x0003e60000000800 */
[----:B------:R-:W-:Y:S01]  /*1c20*/  USEL UR5, UR8, UR5, !UP0 ;  /* 0x0000000508057287 */ /* 0x000fe2000c000000 */
[----:B------:R1:W-:Y:S03]  /*1c30*/  STS [R2+0x40], R17 ;  /* 0x0000401102007388 */ /* 0x0003e60000000800 */
[----:B------:R-:W-:Y:S01]  /*1c40*/  ULEA UR5, UR6, UR5, 0x3 ;  /* 0x0000000506057291 */ /* 0x000fe2000f8e183f */
[----:B------:R1:W-:Y:S03]  /*1c50*/  STS [R2+0x4c0], R19 ;  /* 0x0004c01302007388 */ /* 0x0003e60000000800 */
[----:B------:R-:W-:-:S06]  /*1c60*/  USHF.L.U32 UR5, UR5, 0x4, URZ ;  /* 0x0000000405057899 */ /* 0x000fcc000800063f */
[----:B------:R-:W-:Y:S01]  /*1c70*/  LOP3.LUT R0, R4, UR5, RZ, 0xfc, !PT ;  /* 0x0000000504007c12 */ /* 0x000fe2000f8efcff */
[----:B------:R-:W-:Y:S03]  /*1c80*/  BAR.SYNC.DEFER_BLOCKING 0x0 ;  /* 0x0000000000007b1d */ /* 0x000fe60000010000 */
[----:B------:R-:W-:Y:S01]  /*1c90*/  ISETP.GE.AND P0, PT, R0, 0x1, PT ;  /* 0x000000010000780c */ /* 0x000fe20003f06270 */
[----:B------:R-:W-:-:S03]  /*1ca0*/  IMAD.SHL.U32 R0, R23, 0x8, RZ ;  /* 0x0000000817007824 */ /* 0x000fc600078e00ff */
[----:B------:R-:W-:Y:S02]  /*1cb0*/  ISETP.LT.AND P0, PT, R9, 0x1800, !P0 ;  /* 0x000018000900780c */ /* 0x000fe40004701270 */
[----:B------:R-:W-:-:S11]  /*1cc0*/  LEA R0, R0, UR10, 0x1 ;  /* 0x0000000a00007c11 */ /* 0x000fd6000f8e08ff */
[----:B-1----:R-:W-:Y:S05]  /*1cd0*/  @!P0 EXIT ;  /* 0x000000000000894d */ /* 0x002fea0003800000 */
[----:B------:R-:W1:Y:S01]  /*1ce0*/  LDS.128 R4, [R0] ;  /* 0x0000000000047984 */ /* 0x000e620000000c00 */
[----:B------:R-:W2:Y:S02]  /*1cf0*/  LDC.64 R2, c[0x0][0x220] ;  /* 0x00008800ff027b82 */ /* 0x000ea40000000a00 */
[----:B--2---:R-:W-:-:S05]  /*1d00*/  IMAD.WIDE R2, R9, 0x2, R2 ;  /* 0x0000000209027825 */ /* 0x004fca00078e0202 */
[----:B-1----:R-:W-:Y:S01]  /*1d10*/  STG.E.128 desc[UR16][R2.64], R4 ;  /* 0x0000000402007986 */ /* 0x002fe2000c101d10 */
[----:B------:R-:W-:Y:S05]  /*1d20*/  EXIT ;  /* 0x000000000000794d */ /* 0x000fea0003800000 */
.L_x_1:
[----:B------:R-:W-:-:S00]  /*1d30*/  BRA `(.L_x_1) ;  /* 0xfffffffc00fc7947 */ /* 0x000fc0000383ffff */
[----:B------:R-:W-:-:S00]  /*1d40*/  NOP ;  /* 0x0000000000007918 */ /* 0x000fc00000000000 */
        /* <DEDUP_REMOVED lines=11> */
.L_x_2:


//--------------------- .nv.shared.triton_mm      --------------------------
	.section	.nv.shared.triton_mm,"aw",@nobits
	.sectionflags	@""
	.align	16
	.zero		1024


//--------------------- .nv.constant0.triton_mm   --------------------------
	.section	.nv.constant0.triton_mm,"a",@progbits
	.sectionflags	@""
	.align	4
.nv.constant0.triton_mm:
	.zero		552
